//
// Generated by NVIDIA NVVM Compiler
//
// Compiler Build ID: CL-36424714
// Cuda compilation tools, release 13.0, V13.0.88
// Based on NVVM 20.0.0
//

.version 9.0
.target sm_100
.address_size 64

	// .globl	_Z12kernel_mul_1PfS_S_iii

.visible .entry _Z12kernel_mul_1PfS_S_iii(
	.param .u64 .ptr .align 1 _Z12kernel_mul_1PfS_S_iii_param_0,
	.param .u64 .ptr .align 1 _Z12kernel_mul_1PfS_S_iii_param_1,
	.param .u64 .ptr .align 1 _Z12kernel_mul_1PfS_S_iii_param_2,
	.param .u32 _Z12kernel_mul_1PfS_S_iii_param_3,
	.param .u32 _Z12kernel_mul_1PfS_S_iii_param_4,
	.param .u32 _Z12kernel_mul_1PfS_S_iii_param_5
)
{
	.reg .pred 	%p<13>;
	.reg .b32 	%r<47>;
	.reg .b32 	%f<56>;
	.reg .b64 	%rd<40>;

	ld.param.u64 	%rd6, [_Z12kernel_mul_1PfS_S_iii_param_0];
	ld.param.u64 	%rd7, [_Z12kernel_mul_1PfS_S_iii_param_1];
	ld.param.u64 	%rd5, [_Z12kernel_mul_1PfS_S_iii_param_2];
	ld.param.u32 	%r22, [_Z12kernel_mul_1PfS_S_iii_param_3];
	ld.param.u32 	%r20, [_Z12kernel_mul_1PfS_S_iii_param_4];
	ld.param.u32 	%r23, [_Z12kernel_mul_1PfS_S_iii_param_5];
	cvta.to.global.u64 	%rd1, %rd7;
	cvta.to.global.u64 	%rd2, %rd6;
	mov.u32 	%r24, %ctaid.x;
	mov.u32 	%r25, %ntid.x;
	mov.u32 	%r26, %tid.x;
	mad.lo.s32 	%r1, %r24, %r25, %r26;
	mov.u32 	%r27, %ctaid.y;
	mov.u32 	%r28, %ntid.y;
	mov.u32 	%r29, %tid.y;
	mad.lo.s32 	%r30, %r27, %r28, %r29;
	setp.ge.s32 	%p1, %r1, %r22;
	setp.ge.s32 	%p2, %r30, %r23;
	or.pred  	%p3, %p1, %p2;
	@%p3 bra 	$L__BB0_13;
	cvta.to.global.u64 	%rd8, %rd5;
	mad.lo.s32 	%r31, %r23, %r1, %r30;
	mul.wide.s32 	%rd9, %r31, 4;
	add.s64 	%rd3, %rd8, %rd9;
	mov.b32 	%r32, 0;
	st.global.u32 	[%rd3], %r32;
	setp.lt.s32 	%p4, %r20, 1;
	@%p4 bra 	$L__BB0_13;
	mul.lo.s32 	%r3, %r20, %r1;
	and.b32  	%r4, %r20, 7;
	setp.lt.u32 	%p5, %r20, 8;
	mov.b32 	%r45, 0;
	mov.f32 	%f53, 0f00000000;
	@%p5 bra 	$L__BB0_5;
	and.b32  	%r45, %r20, 2147483640;
	neg.s32 	%r43, %r45;
	shl.b32 	%r7, %r23, 3;
	add.s64 	%rd4, %rd2, 16;
	mov.f32 	%f53, 0f00000000;
	mul.wide.s32 	%rd14, %r23, 4;
	mov.u32 	%r41, %r3;
	mov.u32 	%r42, %r30;
$L__BB0_4:
	.pragma "nounroll";
	mul.wide.s32 	%rd10, %r41, 4;
	add.s64 	%rd11, %rd4, %rd10;
	ld.global.f32 	%f10, [%rd11+-16];
	mul.wide.s32 	%rd12, %r42, 4;
	add.s64 	%rd13, %rd1, %rd12;
	ld.global.f32 	%f11, [%rd13];
	fma.rn.f32 	%f12, %f10, %f11, %f53;
	st.global.f32 	[%rd3], %f12;
	ld.global.f32 	%f13, [%rd11+-12];
	add.s64 	%rd15, %rd13, %rd14;
	ld.global.f32 	%f14, [%rd15];
	fma.rn.f32 	%f15, %f13, %f14, %f12;
	st.global.f32 	[%rd3], %f15;
	ld.global.f32 	%f16, [%rd11+-8];
	add.s64 	%rd16, %rd15, %rd14;
	ld.global.f32 	%f17, [%rd16];
	fma.rn.f32 	%f18, %f16, %f17, %f15;
	st.global.f32 	[%rd3], %f18;
	ld.global.f32 	%f19, [%rd11+-4];
	add.s64 	%rd17, %rd16, %rd14;
	ld.global.f32 	%f20, [%rd17];
	fma.rn.f32 	%f21, %f19, %f20, %f18;
	st.global.f32 	[%rd3], %f21;
	ld.global.f32 	%f22, [%rd11];
	add.s64 	%rd18, %rd17, %rd14;
	ld.global.f32 	%f23, [%rd18];
	fma.rn.f32 	%f24, %f22, %f23, %f21;
	st.global.f32 	[%rd3], %f24;
	ld.global.f32 	%f25, [%rd11+4];
	add.s64 	%rd19, %rd18, %rd14;
	ld.global.f32 	%f26, [%rd19];
	fma.rn.f32 	%f27, %f25, %f26, %f24;
	st.global.f32 	[%rd3], %f27;
	ld.global.f32 	%f28, [%rd11+8];
	add.s64 	%rd20, %rd19, %rd14;
	ld.global.f32 	%f29, [%rd20];
	fma.rn.f32 	%f30, %f28, %f29, %f27;
	st.global.f32 	[%rd3], %f30;
	ld.global.f32 	%f31, [%rd11+12];
	add.s64 	%rd21, %rd20, %rd14;
	ld.global.f32 	%f32, [%rd21];
	fma.rn.f32 	%f53, %f31, %f32, %f30;
	st.global.f32 	[%rd3], %f53;
	add.s32 	%r43, %r43, 8;
	add.s32 	%r42, %r42, %r7;
	add.s32 	%r41, %r41, 8;
	setp.ne.s32 	%p6, %r43, 0;
	@%p6 bra 	$L__BB0_4;
$L__BB0_5:
	setp.eq.s32 	%p7, %r4, 0;
	@%p7 bra 	$L__BB0_13;
	and.b32  	%r15, %r20, 3;
	setp.lt.u32 	%p8, %r4, 4;
	@%p8 bra 	$L__BB0_8;
	add.s32 	%r34, %r45, %r3;
	mul.wide.s32 	%rd22, %r34, 4;
	add.s64 	%rd23, %rd2, %rd22;
	ld.global.f32 	%f33, [%rd23];
	mad.lo.s32 	%r35, %r45, %r23, %r30;
	mul.wide.s32 	%rd24, %r35, 4;
	add.s64 	%rd25, %rd1, %rd24;
	ld.global.f32 	%f34, [%rd25];
	fma.rn.f32 	%f35, %f33, %f34, %f53;
	st.global.f32 	[%rd3], %f35;
	ld.global.f32 	%f36, [%rd23+4];
	mul.wide.s32 	%rd26, %r23, 4;
	add.s64 	%rd27, %rd25, %rd26;
	ld.global.f32 	%f37, [%rd27];
	fma.rn.f32 	%f38, %f36, %f37, %f35;
	st.global.f32 	[%rd3], %f38;
	ld.global.f32 	%f39, [%rd23+8];
	add.s64 	%rd28, %rd27, %rd26;
	ld.global.f32 	%f40, [%rd28];
	fma.rn.f32 	%f41, %f39, %f40, %f38;
	st.global.f32 	[%rd3], %f41;
	ld.global.f32 	%f42, [%rd23+12];
	add.s64 	%rd29, %rd28, %rd26;
	ld.global.f32 	%f43, [%rd29];
	fma.rn.f32 	%f53, %f42, %f43, %f41;
	st.global.f32 	[%rd3], %f53;
	add.s32 	%r45, %r45, 4;
$L__BB0_8:
	setp.eq.s32 	%p9, %r15, 0;
	@%p9 bra 	$L__BB0_13;
	setp.eq.s32 	%p10, %r15, 1;
	@%p10 bra 	$L__BB0_11;
	add.s32 	%r36, %r45, %r3;
	mul.wide.s32 	%rd30, %r36, 4;
	add.s64 	%rd31, %rd2, %rd30;
	ld.global.f32 	%f44, [%rd31];
	mad.lo.s32 	%r37, %r45, %r23, %r30;
	mul.wide.s32 	%rd32, %r37, 4;
	add.s64 	%rd33, %rd1, %rd32;
	ld.global.f32 	%f45, [%rd33];
	fma.rn.f32 	%f46, %f44, %f45, %f53;
	st.global.f32 	[%rd3], %f46;
	ld.global.f32 	%f47, [%rd31+4];
	mul.wide.s32 	%rd34, %r23, 4;
	add.s64 	%rd35, %rd33, %rd34;
	ld.global.f32 	%f48, [%rd35];
	fma.rn.f32 	%f53, %f47, %f48, %f46;
	st.global.f32 	[%rd3], %f53;
	add.s32 	%r45, %r45, 2;
$L__BB0_11:
	and.b32  	%r38, %r20, 1;
	setp.eq.b32 	%p11, %r38, 1;
	not.pred 	%p12, %p11;
	@%p12 bra 	$L__BB0_13;
	add.s32 	%r39, %r45, %r3;
	mul.wide.s32 	%rd36, %r39, 4;
	add.s64 	%rd37, %rd2, %rd36;
	ld.global.f32 	%f49, [%rd37];
	mad.lo.s32 	%r40, %r45, %r23, %r30;
	mul.wide.s32 	%rd38, %r40, 4;
	add.s64 	%rd39, %rd1, %rd38;
	ld.global.f32 	%f50, [%rd39];
	fma.rn.f32 	%f51, %f49, %f50, %f53;
	st.global.f32 	[%rd3], %f51;
$L__BB0_13:
	ret;

}


// ===== COMPILED SASS (sm_100) =====

	.target	sm_100

	.elftype	@"ET_EXEC"


//--------------------- .note.nv.tkinfo           --------------------------
	.section	.note.nv.tkinfo,"",@"SHT_NOTE"
	.sectionflags	@"SHF_NOTE_NV_TKINFO"
	.tkinfo
        /*0018*/ 	.word	0x00000002
        /*0030*/ 	.string	""
        /*0030*/ 	.string	"ptxas"
        /*0030*/ 	.string	"Cuda compilation tools, release 13.0, V13.0.88"
        /*0030*/ 	.string	"Build cuda_13.0.r13.0/compiler.36424714_0"
        /*0030*/ 	.string	"-arch sm_100 -m 64 "



//--------------------- .note.nv.cuinfo           --------------------------
	.section	.note.nv.cuinfo,"",@"SHT_NOTE"
	.sectionflags	@"SHF_NOTE_NV_CUINFO"
        /*0018*/ 	.short	0x0002
        /*001a*/ 	.short	0x0064
        /*001c*/ 	.short	0x0082
	.zero		2


//--------------------- .nv.info                  --------------------------
	.section	.nv.info,"",@"SHT_CUDA_INFO"
	.align	4


	//----- nvinfo : EIATTR_REGCOUNT
	.align		4
        /*0000*/ 	.byte	0x04, 0x2f
        /*0002*/ 	.short	(.L_1 - .L_0)
	.align		4
.L_0:
        /*0004*/ 	.word	index@(_Z12kernel_mul_1PfS_S_iii)
        /*0008*/ 	.word	0x0000001c


	//----- nvinfo : EIATTR_FRAME_SIZE
	.align		4
.L_1:
        /*000c*/ 	.byte	0x04, 0x11
        /*000e*/ 	.short	(.L_3 - .L_2)
	.align		4
.L_2:
        /*0010*/ 	.word	index@(_Z12kernel_mul_1PfS_S_iii)
        /*0014*/ 	.word	0x00000000


	//----- nvinfo : EIATTR_MIN_STACK_SIZE
	.align		4
.L_3:
        /*0018*/ 	.byte	0x04, 0x12
        /*001a*/ 	.short	(.L_5 - .L_4)
	.align		4
.L_4:
        /*001c*/ 	.word	index@(_Z12kernel_mul_1PfS_S_iii)
        /*0020*/ 	.word	0x00000000
.L_5:


//--------------------- .nv.compat                --------------------------
	.section	.nv.compat,"",@"SHT_CUDA_COMPAT_INFO"
	.align	4
        /*0000*/ 	.byte	0x02, 0x09, 0x00, 0x00, 0x02, 0x02, 0x01, 0x00, 0x02, 0x05, 0x05, 0x00, 0x03, 0x07, 0x01, 0x01
        /*0010*/ 	.byte	0x02, 0x03, 0x00, 0x00, 0x02, 0x06, 0x01, 0x00, 0x04, 0x0b, 0x08, 0x00, 0x09, 0x00, 0x00, 0x00
        /*0020*/ 	.byte	0x00, 0x00, 0x00, 0x00


//--------------------- .nv.info._Z12kernel_mul_1PfS_S_iii --------------------------
	.section	.nv.info._Z12kernel_mul_1PfS_S_iii,"",@"SHT_CUDA_INFO"
	.sectionflags	@""
	.align	4


	//----- nvinfo : EIATTR_CUDA_API_VERSION
	.align		4
        /*0000*/ 	.byte	0x04, 0x37
        /*0002*/ 	.short	(.L_7 - .L_6)
.L_6:
        /*0004*/ 	.word	0x00000082


	//----- nvinfo : EIATTR_KPARAM_INFO
	.align		4
.L_7:
        /*0008*/ 	.byte	0x04, 0x17
        /*000a*/ 	.short	(.L_9 - .L_8)
.L_8:
        /*000c*/ 	.word	0x00000000
        /*0010*/ 	.short	0x0005
        /*0012*/ 	.short	0x0020
        /*0014*/ 	.byte	0x00, 0xf0, 0x11, 0x00


	//----- nvinfo : EIATTR_KPARAM_INFO
	.align		4
.L_9:
        /*0018*/ 	.byte	0x04, 0x17
        /*001a*/ 	.short	(.L_11 - .L_10)
.L_10:
        /*001c*/ 	.word	0x00000000
        /*0020*/ 	.short	0x0004
        /*0022*/ 	.short	0x001c
        /*0024*/ 	.byte	0x00, 0xf0, 0x11, 0x00


	//----- nvinfo : EIATTR_KPARAM_INFO
	.align		4
.L_11:
        /*0028*/ 	.byte	0x04, 0x17
        /*002a*/ 	.short	(.L_13 - .L_12)
.L_12:
        /*002c*/ 	.word	0x00000000
        /*0030*/ 	.short	0x0003
        /*0032*/ 	.short	0x0018
        /*0034*/ 	.byte	0x00, 0xf0, 0x11, 0x00


	//----- nvinfo : EIATTR_KPARAM_INFO
	.align		4
.L_13:
        /*0038*/ 	.byte	0x04, 0x17
        /*003a*/ 	.short	(.L_15 - .L_14)
.L_14:
        /*003c*/ 	.word	0x00000000
        /*0040*/ 	.short	0x0002
        /*0042*/ 	.short	0x0010
        /*0044*/ 	.byte	0x00, 0xf5, 0x21, 0x00


	//----- nvinfo : EIATTR_KPARAM_INFO
	.align		4
.L_15:
        /*0048*/ 	.byte	0x04, 0x17
        /*004a*/ 	.short	(.L_17 - .L_16)
.L_16:
        /*004c*/ 	.word	0x00000000
        /*0050*/ 	.short	0x0001
        /*0052*/ 	.short	0x0008
        /*0054*/ 	.byte	0x00, 0xf5, 0x21, 0x00


	//----- nvinfo : EIATTR_KPARAM_INFO
	.align		4
.L_17:
        /*0058*/ 	.byte	0x04, 0x17
        /*005a*/ 	.short	(.L_19 - .L_18)
.L_18:
        /*005c*/ 	.word	0x00000000
        /*0060*/ 	.short	0x0000
        /*0062*/ 	.short	0x0000
        /*0064*/ 	.byte	0x00, 0xf5, 0x21, 0x00


	//----- nvinfo : EIATTR_SPARSE_MMA_MASK
	.align		4
.L_19:
        /*0068*/ 	.byte	0x03, 0x50
        /*006a*/ 	.short	0x0000


	//----- nvinfo : EIATTR_MAXREG_COUNT
	.align		4
        /*006c*/ 	.byte	0x03, 0x1b
        /*006e*/ 	.short	0x00ff


	//----- nvinfo : EIATTR_MERCURY_ISA_VERSION
	.align		4
        /*0070*/ 	.byte	0x03, 0x5f
        /*0072*/ 	.short	0x0101


	//----- nvinfo : EIATTR_VRC_CTA_INIT_COUNT
	.align		4
        /*0074*/ 	.byte	0x02, 0x4a
	.zero		1
	.zero		1


	//----- nvinfo : EIATTR_EXIT_INSTR_OFFSETS
	.align		4
        /*0078*/ 	.byte	0x04, 0x1c
        /*007a*/ 	.short	(.L_21 - .L_20)


	//   ....[0]....
.L_20:
        /*007c*/ 	.word	0x000000d0


	//   ....[1]....
        /*0080*/ 	.word	0x00000150


	//   ....[2]....
        /*0084*/ 	.word	0x00000560


	//   ....[3]....
        /*0088*/ 	.word	0x00000750


	//   ....[4]....
        /*008c*/ 	.word	0x000008a0


	//   ....[5]....
        /*0090*/ 	.word	0x00000950


	//----- nvinfo : EIATTR_CBANK_PARAM_SIZE
	.align		4
.L_21:
        /*0094*/ 	.byte	0x03, 0x19
        /*0096*/ 	.short	0x0024


	//----- nvinfo : EIATTR_PARAM_CBANK
	.align		4
        /*0098*/ 	.byte	0x04, 0x0a
        /*009a*/ 	.short	(.L_23 - .L_22)
	.align		4
.L_22:
        /*009c*/ 	.word	index@(.nv.constant0._Z12kernel_mul_1PfS_S_iii)
        /*00a0*/ 	.short	0x0380
        /*00a2*/ 	.short	0x0024


	//----- nvinfo : EIATTR_SW_WAR
	.align		4
.L_23:
        /*00a4*/ 	.byte	0x04, 0x36
        /*00a6*/ 	.short	(.L_25 - .L_24)
.L_24:
        /*00a8*/ 	.word	0x00000008
.L_25:


//--------------------- .nv.callgraph             --------------------------
	.section	.nv.callgraph,"",@"SHT_CUDA_CALLGRAPH"
	.align	4
	.sectionentsize	8
	.align		4
        /*0000*/ 	.word	0x00000000
	.align		4
        /*0004*/ 	.word	0xffffffff
	.align		4
        /*0008*/ 	.word	0x00000000
	.align		4
        /*000c*/ 	.word	0xfffffffe
	.align		4
        /*0010*/ 	.word	0x00000000
	.align		4
        /*0014*/ 	.word	0xfffffffd
	.align		4
        /*0018*/ 	.word	0x00000000
	.align		4
        /*001c*/ 	.word	0xfffffffc


//--------------------- .text._Z12kernel_mul_1PfS_S_iii --------------------------
	.section	.text._Z12kernel_mul_1PfS_S_iii,"ax",@progbits
	.align	128
        .global         _Z12kernel_mul_1PfS_S_iii
        .type           _Z12kernel_mul_1PfS_S_iii,@function
        .size           _Z12kernel_mul_1PfS_S_iii,(.L_x_5 - _Z12kernel_mul_1PfS_S_iii)
        .other          _Z12kernel_mul_1PfS_S_iii,@"STO_CUDA_ENTRY STV_DEFAULT"
_Z12kernel_mul_1PfS_S_iii:
.text._Z12kernel_mul_1PfS_S_iii:
[----:B------:R-:W-:Y:S01]  /*0000*/  LDC R1, c[0x0][0x37c] ;  /* 0x0000df00ff017b82 */ /* 0x000fe20000000800 */
[----:B------:R-:W0:Y:S07]  /*0010*/  S2R R3, SR_TID.Y ;  /* 0x0000000000037919 */ /* 0x000e2e0000002200 */
[----:B------:R-:W1:Y:S01]  /*0020*/  LDC R5, c[0x0][0x360] ;  /* 0x0000d800ff057b82 */ /* 0x000e620000000800 */
[----:B------:R-:W2:Y:S01]  /*0030*/  LDCU UR6, c[0x0][0x398] ;  /* 0x00007300ff0677ac */ /* 0x000ea20008000800 */
[----:B------:R-:W1:Y:S06]  /*0040*/  S2R R0, SR_TID.X ;  /* 0x0000000000007919 */ /* 0x000e6c0000002100 */
[----:B------:R-:W0:Y:S08]  /*0050*/  S2UR UR5, SR_CTAID.Y ;  /* 0x00000000000579c3 */ /* 0x000e300000002600 */
[----:B------:R-:W0:Y:S08]  /*0060*/  LDC R6, c[0x0][0x364] ;  /* 0x0000d900ff067b82 */ /* 0x000e300000000800 */
[----:B------:R-:W1:Y:S08]  /*0070*/  S2UR UR4, SR_CTAID.X ;  /* 0x00000000000479c3 */ /* 0x000e700000002500 */
[----:B------:R-:W3:Y:S01]  /*0080*/  LDC R7, c[0x0][0x3a0] ;  /* 0x0000e800ff077b82 */ /* 0x000ee20000000800 */
[----:B0-----:R-:W-:-:S02]  /*0090*/  IMAD R6, R6, UR5, R3 ;  /* 0x0000000506067c24 */ /* 0x001fc4000f8e0203 */
[----:B-1----:R-:W-:-:S03]  /*00a0*/  IMAD R5, R5, UR4, R0 ;  /* 0x0000000405057c24 */ /* 0x002fc6000f8e0200 */
[----:B---3--:R-:W-:-:S04]  /*00b0*/  ISETP.GE.AND P0, PT, R6, R7, PT ;  /* 0x000000070600720c */ /* 0x008fc80003f06270 */
[----:B--2---:R-:W-:-:S13]  /*00c0*/  ISETP.GE.OR P0, PT, R5, UR6, P0 ;  /* 0x0000000605007c0c */ /* 0x004fda0008706670 */
[----:B------:R-:W-:Y:S05]  /*00d0*/  @P0 EXIT ;  /* 0x000000000000094d */ /* 0x000fea0003800000 */
[----:B------:R-:W0:Y:S01]  /*00e0*/  LDC R0, c[0x0][0x39c] ;  /* 0x0000e700ff007b82 */ /* 0x000e220000000800 */
[----:B------:R-:W1:Y:S01]  /*00f0*/  LDCU.64 UR6, c[0x0][0x358] ;  /* 0x00006b00ff0677ac */ /* 0x000e620008000a00 */
[----:B------:R-:W-:-:S06]  /*0100*/  IMAD R9, R5, R7, R6 ;  /* 0x0000000705097224 */ /* 0x000fcc00078e0206 */
[----:B------:R-:W2:Y:S01]  /*0110*/  LDC.64 R2, c[0x0][0x390] ;  /* 0x0000e400ff027b82 */ /* 0x000ea20000000a00 */
[----:B0-----:R-:W-:Y:S01]  /*0120*/  ISETP.GE.AND P0, PT, R0, 0x1, PT ;  /* 0x000000010000780c */ /* 0x001fe20003f06270 */
[----:B--2---:R-:W-:-:S05]  /*0130*/  IMAD.WIDE R2, R9, 0x4, R2 ;  /* 0x0000000409027825 */ /* 0x004fca00078e0202 */
[----:B-1----:R0:W-:Y:S07]  /*0140*/  STG.E desc[UR6][R2.64], RZ ;  /* 0x000000ff02007986 */ /* 0x0021ee000c101906 */
[----:B------:R-:W-:Y:S05]  /*0150*/  @!P0 EXIT ;  /* 0x000000000000894d */ /* 0x000fea0003800000 */
[C---:B------:R-:W-:Y:S01]  /*0160*/  ISETP.GE.U32.AND P1, PT, R0.reuse, 0x8, PT ;  /* 0x000000080000780c */ /* 0x040fe20003f26070 */
[----:B------:R-:W-:Y:S01]  /*0170*/  HFMA2 R9, -RZ, RZ, 0, 0 ;  /* 0x00000000ff097431 */ /* 0x000fe200000001ff */
[----:B------:R-:W-:Y:S01]  /*0180*/  LOP3.LUT R20, R0, 0x7, RZ, 0xc0, !PT ;  /* 0x0000000700147812 */ /* 0x000fe200078ec0ff */
[----:B------:R-:W-:Y:S01]  /*0190*/  IMAD R8, R5, R0, RZ ;  /* 0x0000000005087224 */ /* 0x000fe200078e02ff */
[----:B------:R-:W-:Y:S02]  /*01a0*/  MOV R13, RZ ;  /* 0x000000ff000d7202 */ /* 0x000fe40000000f00 */
[----:B------:R-:W-:-:S07]  /*01b0*/  ISETP.NE.AND P0, PT, R20, RZ, PT ;  /* 0x000000ff1400720c */ /* 0x000fce0003f05270 */
[----:B------:R-:W-:Y:S06]  /*01c0*/  @!P1 BRA `(.L_x_0) ;  /* 0x0000000000e49947 */ /* 0x000fec0003800000 */
[----:B------:R-:W1:Y:S01]  /*01d0*/  LDCU.64 UR4, c[0x0][0x380] ;  /* 0x00007000ff0477ac */ /* 0x000e620008000a00 */
[----:B------:R-:W-:Y:S02]  /*01e0*/  LOP3.LUT R9, R0, 0x7ffffff8, RZ, 0xc0, !PT ;  /* 0x7ffffff800097812 */ /* 0x000fe400078ec0ff */
[----:B------:R-:W-:Y:S02]  /*01f0*/  MOV R13, RZ ;  /* 0x000000ff000d7202 */ /* 0x000fe40000000f00 */
[----:B------:R-:W-:Y:S02]  /*0200*/  MOV R11, R8 ;  /* 0x00000008000b7202 */ /* 0x000fe40000000f00 */
[----:B------:R-:W-:Y:S02]  /*0210*/  MOV R12, R6 ;  /* 0x00000006000c7202 */ /* 0x000fe40000000f00 */
[----:B------:R-:W-:Y:S01]  /*0220*/  IADD3 R10, PT, PT, -R9, RZ, RZ ;  /* 0x000000ff090a7210 */ /* 0x000fe20007ffe1ff */
[----:B-1----:R-:W-:-:S04]  /*0230*/  UIADD3 UR4, UP0, UPT, UR4, 0x10, URZ ;  /* 0x0000001004047890 */ /* 0x002fc8000ff1e0ff */
[----:B------:R-:W-:-:S12]  /*0240*/  UIADD3.X UR5, UPT, UPT, URZ, UR5, URZ, UP0, !UPT ;  /* 0x00000005ff057290 */ /* 0x000fd800087fe4ff */
.L_x_1:
[----:B------:R-:W1:Y:S01]  /*0250*/  LDC.64 R14, c[0x0][0x388] ;  /* 0x0000e200ff0e7b82 */ /* 0x000e620000000a00 */
[----:B------:R-:W-:Y:S02]  /*0260*/  MOV R4, UR4 ;  /* 0x0000000400047c02 */ /* 0x000fe40008000f00 */
[----:B------:R-:W-:-:S03]  /*0270*/  MOV R5, UR5 ;  /* 0x0000000500057c02 */ /* 0x000fc60008000f00 */
[----:B------:R-:W-:-:S05]  /*0280*/  IMAD.WIDE R4, R11, 0x4, R4 ;  /* 0x000000040b047825 */ /* 0x000fca00078e0204 */
[----:B--2---:R-:W2:Y:S01]  /*0290*/  LDG.E R16, desc[UR6][R4.64+-0x10] ;  /* 0xfffff00604107981 */ /* 0x004ea2000c1e1900 */
[----:B-1----:R-:W-:-:S05]  /*02a0*/  IMAD.WIDE R14, R12, 0x4, R14 ;  /* 0x000000040c0e7825 */ /* 0x002fca00078e020e */
[----:B------:R-:W2:Y:S02]  /*02b0*/  LDG.E R17, desc[UR6][R14.64] ;  /* 0x000000060e117981 */ /* 0x000ea4000c1e1900 */
[----:B--2---:R-:W-:Y:S01]  /*02c0*/  FFMA R13, R16, R17, R13 ;  /* 0x00000011100d7223 */ /* 0x004fe2000000000d */
[----:B------:R-:W-:-:S04]  /*02d0*/  IMAD.WIDE R16, R7, 0x4, R14 ;  /* 0x0000000407107825 */ /* 0x000fc800078e020e */
[----:B------:R1:W-:Y:S04]  /*02e0*/  STG.E desc[UR6][R2.64], R13 ;  /* 0x0000000d02007986 */ /* 0x0003e8000c101906 */
[----:B------:R-:W2:Y:S04]  /*02f0*/  LDG.E R18, desc[UR6][R4.64+-0xc] ;  /* 0xfffff40604127981 */ /* 0x000ea8000c1e1900 */
[----:B------:R-:W2:Y:S02]  /*0300*/  LDG.E R19, desc[UR6][R16.64] ;  /* 0x0000000610137981 */ /* 0x000ea4000c1e1900 */
[----:B--2---:R-:W-:Y:S01]  /*0310*/  FFMA R21, R18, R19, R13 ;  /* 0x0000001312157223 */ /* 0x004fe2000000000d */
[----:B------:R-:W-:-:S04]  /*0320*/  IMAD.WIDE R18, R7, 0x4, R16 ;  /* 0x0000000407127825 */ /* 0x000fc800078e0210 */
[----:B------:R2:W-:Y:S04]  /*0330*/  STG.E desc[UR6][R2.64], R21 ;  /* 0x0000001502007986 */ /* 0x0005e8000c101906 */
[----:B------:R-:W3:Y:S04]  /*0340*/  LDG.E R22, desc[UR6][R4.64+-0x8] ;  /* 0xfffff80604167981 */ /* 0x000ee8000c1e1900 */
[----:B------:R-:W3:Y:S02]  /*0350*/  LDG.E R14, desc[UR6][R18.64] ;  /* 0x00000006120e7981 */ /* 0x000ee4000c1e1900 */
[----:B---3--:R-:W-:Y:S01]  /*0360*/  FFMA R23, R22, R14, R21 ;  /* 0x0000000e16177223 */ /* 0x008fe20000000015 */
[----:B------:R-:W-:-:S04]  /*0370*/  IMAD.WIDE R14, R7, 0x4, R18 ;  /* 0x00000004070e7825 */ /* 0x000fc800078e0212 */
[----:B------:R3:W-:Y:S04]  /*0380*/  STG.E desc[UR6][R2.64], R23 ;  /* 0x0000001702007986 */ /* 0x0007e8000c101906 */
[----:B------:R-:W4:Y:S04]  /*0390*/  LDG.E R22, desc[UR6][R4.64+-0x4] ;  /* 0xfffffc0604167981 */ /* 0x000f28000c1e1900 */
[----:B-1----:R-:W4:Y:S01]  /*03a0*/  LDG.E R13, desc[UR6][R14.64] ;  /* 0x000000060e0d7981 */ /* 0x002f22000c1e1900 */
[----:B------:R-:W-:-:S04]  /*03b0*/  IMAD.WIDE R16, R7, 0x4, R14 ;  /* 0x0000000407107825 */ /* 0x000fc800078e020e */
[----:B----4-:R-:W-:-:S05]  /*03c0*/  FFMA R13, R22, R13, R23 ;  /* 0x0000000d160d7223 */ /* 0x010fca0000000017 */
[----:B------:R1:W-:Y:S04]  /*03d0*/  STG.E desc[UR6][R2.64], R13 ;  /* 0x0000000d02007986 */ /* 0x0003e8000c101906 */
[----:B------:R-:W4:Y:S04]  /*03e0*/  LDG.E R22, desc[UR6][R4.64] ;  /* 0x0000000604167981 */ /* 0x000f28000c1e1900 */
[----:B--2---:R-:W4:Y:S01]  /*03f0*/  LDG.E R21, desc[UR6][R16.64] ;  /* 0x0000000610157981 */ /* 0x004f22000c1e1900 */
[----:B------:R-:W-:-:S04]  /*0400*/  IMAD.WIDE R18, R7, 0x4, R16 ;  /* 0x0000000407127825 */ /* 0x000fc800078e0210 */
[----:B----4-:R-:W-:-:S05]  /*0410*/  FFMA R21, R22, R21, R13 ;  /* 0x0000001516157223 */ /* 0x010fca000000000d */
[----:B------:R2:W-:Y:S04]  /*0420*/  STG.E desc[UR6][R2.64], R21 ;  /* 0x0000001502007986 */ /* 0x0005e8000c101906 */
[----:B------:R-:W4:Y:S04]  /*0430*/  LDG.E R22, desc[UR6][R4.64+0x4] ;  /* 0x0000040604167981 */ /* 0x000f28000c1e1900 */
[----:B---3--:R-:W4:Y:S01]  /*0440*/  LDG.E R23, desc[UR6][R18.64] ;  /* 0x0000000612177981 */ /* 0x008f22000c1e1900 */
[----:B------:R-:W-:-:S04]  /*0450*/  IMAD.WIDE R14, R7, 0x4, R18 ;  /* 0x00000004070e7825 */ /* 0x000fc800078e0212 */
[----:B----4-:R-:W-:-:S05]  /*0460*/  FFMA R23, R22, R23, R21 ;  /* 0x0000001716177223 */ /* 0x010fca0000000015 */
[----:B------:R2:W-:Y:S04]  /*0470*/  STG.E desc[UR6][R2.64], R23 ;  /* 0x0000001702007986 */ /* 0x0005e8000c101906 */
[----:B------:R-:W3:Y:S04]  /*0480*/  LDG.E R22, desc[UR6][R4.64+0x8] ;  /* 0x0000080604167981 */ /* 0x000ee8000c1e1900 */
[----:B-1----:R-:W3:Y:S01]  /*0490*/  LDG.E R13, desc[UR6][R14.64] ;  /* 0x000000060e0d7981 */ /* 0x002ee2000c1e1900 */
[----:B------:R-:W-:Y:S01]  /*04a0*/  IMAD.WIDE R16, R7, 0x4, R14 ;  /* 0x0000000407107825 */ /* 0x000fe200078e020e */
[----:B------:R-:W-:-:S03]  /*04b0*/  IADD3 R10, PT, PT, R10, 0x8, RZ ;  /* 0x000000080a0a7810 */ /* 0x000fc60007ffe0ff */
[----:B---3--:R-:W-:-:S05]  /*04c0*/  FFMA R25, R22, R13, R23 ;  /* 0x0000000d16197223 */ /* 0x008fca0000000017 */
[----:B------:R2:W-:Y:S04]  /*04d0*/  STG.E desc[UR6][R2.64], R25 ;  /* 0x0000001902007986 */ /* 0x0005e8000c101906 */
[----:B------:R-:W3:Y:S04]  /*04e0*/  LDG.E R22, desc[UR6][R4.64+0xc] ;  /* 0x00000c0604167981 */ /* 0x000ee8000c1e1900 */
[----:B------:R-:W3:Y:S01]  /*04f0*/  LDG.E R16, desc[UR6][R16.64] ;  /* 0x0000000610107981 */ /* 0x000ee2000c1e1900 */
[----:B------:R-:W-:Y:S02]  /*0500*/  ISETP.NE.AND P1, PT, R10, RZ, PT ;  /* 0x000000ff0a00720c */ /* 0x000fe40003f25270 */
[----:B------:R-:W-:-:S02]  /*0510*/  LEA R12, R7, R12, 0x3 ;  /* 0x0000000c070c7211 */ /* 0x000fc400078e18ff */
[----:B------:R-:W-:Y:S01]  /*0520*/  IADD3 R11, PT, PT, R11, 0x8, RZ ;  /* 0x000000080b0b7810 */ /* 0x000fe20007ffe0ff */
[----:B---3--:R-:W-:-:S05]  /*0530*/  FFMA R13, R22, R16, R25 ;  /* 0x00000010160d7223 */ /* 0x008fca0000000019 */
[----:B------:R2:W-:Y:S03]  /*0540*/  STG.E desc[UR6][R2.64], R13 ;  /* 0x0000000d02007986 */ /* 0x0005e6000c101906 */
[----:B------:R-:W-:Y:S05]  /*0550*/  @P1 BRA `(.L_x_1) ;  /* 0xfffffffc003c1947 */ /* 0x000fea000383ffff */
.L_x_0:
[----:B------:R-:W-:Y:S05]  /*0560*/  @!P0 EXIT ;  /* 0x000000000000894d */ /* 0x000fea0003800000 */
[----:B------:R-:W-:Y:S02]  /*0570*/  ISETP.GE.U32.AND P0, PT, R20, 0x4, PT ;  /* 0x000000041400780c */ /* 0x000fe40003f06070 */
[----:B------:R-:W-:-:S04]  /*0580*/  LOP3.LUT R16, R0, 0x3, RZ, 0xc0, !PT ;  /* 0x0000000300107812 */ /* 0x000fc800078ec0ff */
[----:B------:R-:W-:-:S07]  /*0590*/  ISETP.NE.AND P1, PT, R16, RZ, PT ;  /* 0x000000ff1000720c */ /* 0x000fce0003f25270 */
[----:B------:R-:W-:Y:S06]  /*05a0*/  @!P0 BRA `(.L_x_2) ;  /* 0x0000000000688947 */ /* 0x000fec0003800000 */
[----:B------:R-:W1:Y:S01]  /*05b0*/  LDC.64 R4, c[0x0][0x380] ;  /* 0x0000e000ff047b82 */ /* 0x000e620000000a00 */
[----:B------:R-:W-:Y:S01]  /*05c0*/  IADD3 R15, PT, PT, R8, R9, RZ ;  /* 0x00000009080f7210 */ /* 0x000fe20007ffe0ff */
[----:B------:R-:W-:-:S06]  /*05d0*/  IMAD R17, R9, R7, R6 ;  /* 0x0000000709117224 */ /* 0x000fcc00078e0206 */
[----:B------:R-:W3:Y:S01]  /*05e0*/  LDC.64 R10, c[0x0][0x388] ;  /* 0x0000e200ff0a7b82 */ /* 0x000ee20000000a00 */
[----:B-1----:R-:W-:-:S05]  /*05f0*/  IMAD.WIDE R4, R15, 0x4, R4 ;  /* 0x000000040f047825 */ /* 0x002fca00078e0204 */
[----:B------:R-:W4:Y:S01]  /*0600*/  LDG.E R12, desc[UR6][R4.64] ;  /* 0x00000006040c7981 */ /* 0x000f22000c1e1900 */
[----:B---3--:R-:W-:-:S05]  /*0610*/  IMAD.WIDE R10, R17, 0x4, R10 ;  /* 0x00000004110a7825 */ /* 0x008fca00078e020a */
[----:B------:R-:W4:Y:S02]  /*0620*/  LDG.E R14, desc[UR6][R10.64] ;  /* 0x000000060a0e7981 */ /* 0x000f24000c1e1900 */
[----:B----4-:R-:W-:Y:S01]  /*0630*/  FFMA R17, R12, R14, R13 ;  /* 0x0000000e0c117223 */ /* 0x010fe2000000000d */
[----:B--2---:R-:W-:-:S04]  /*0640*/  IMAD.WIDE R12, R7, 0x4, R10 ;  /* 0x00000004070c7825 */ /* 0x004fc800078e020a */
[----:B------:R1:W-:Y:S04]  /*0650*/  STG.E desc[UR6][R2.64], R17 ;  /* 0x0000001102007986 */ /* 0x0003e8000c101906 */
[----:B------:R-:W2:Y:S04]  /*0660*/  LDG.E R14, desc[UR6][R4.64+0x4] ;  /* 0x00000406040e7981 */ /* 0x000ea8000c1e1900 */
[----:B------:R-:W2:Y:S02]  /*0670*/  LDG.E R15, desc[UR6][R12.64] ;  /* 0x000000060c0f7981 */ /* 0x000ea4000c1e1900 */
[----:B--2---:R-:W-:Y:S01]  /*0680*/  FFMA R19, R14, R15, R17 ;  /* 0x0000000f0e137223 */ /* 0x004fe20000000011 */
[----:B------:R-:W-:-:S04]  /*0690*/  IMAD.WIDE R14, R7, 0x4, R12 ;  /* 0x00000004070e7825 */ /* 0x000fc800078e020c */
[----:B------:R1:W-:Y:S04]  /*06a0*/  STG.E desc[UR6][R2.64], R19 ;  /* 0x0000001302007986 */ /* 0x0003e8000c101906 */
[----:B------:R-:W2:Y:S04]  /*06b0*/  LDG.E R18, desc[UR6][R4.64+0x8] ;  /* 0x0000080604127981 */ /* 0x000ea8000c1e1900 */
[----:B------:R-:W2:Y:S01]  /*06c0*/  LDG.E R20, desc[UR6][R14.64] ;  /* 0x000000060e147981 */ /* 0x000ea2000c1e1900 */
[----:B------:R-:W-:-:S04]  /*06d0*/  IMAD.WIDE R10, R7, 0x4, R14 ;  /* 0x00000004070a7825 */ /* 0x000fc800078e020e */
[----:B--2---:R-:W-:-:S05]  /*06e0*/  FFMA R21, R18, R20, R19 ;  /* 0x0000001412157223 */ /* 0x004fca0000000013 */
[----:B------:R1:W-:Y:S04]  /*06f0*/  STG.E desc[UR6][R2.64], R21 ;  /* 0x0000001502007986 */ /* 0x0003e8000c101906 */
[----:B------:R-:W2:Y:S04]  /*0700*/  LDG.E R18, desc[UR6][R4.64+0xc] ;  /* 0x00000c0604127981 */ /* 0x000ea8000c1e1900 */
[----:B------:R-:W2:Y:S01]  /*0710*/  LDG.E R10, desc[UR6][R10.64] ;  /* 0x000000060a0a7981 */ /* 0x000ea2000c1e1900 */
[----:B------:R-:W-:Y:S01]  /*0720*/  IADD3 R9, PT, PT, R9, 0x4, RZ ;  /* 0x0000000409097810 */ /* 0x000fe20007ffe0ff */
[----:B--2---:R-:W-:-:S05]  /*0730*/  FFMA R13, R18, R10, R21 ;  /* 0x0000000a120d7223 */ /* 0x004fca0000000015 */
[----:B------:R1:W-:Y:S02]  /*0740*/  STG.E desc[UR6][R2.64], R13 ;  /* 0x0000000d02007986 */ /* 0x0003e4000c101906 */
.L_x_2:
[----:B------:R-:W-:Y:S05]  /*0750*/  @!P1 EXIT ;  /* 0x000000000000994d */ /* 0x000fea0003800000 */
[----:B------:R-:W-:Y:S02]  /*0760*/  ISETP.NE.AND P0, PT, R16, 0x1, PT ;  /* 0x000000011000780c */ /* 0x000fe40003f05270 */
[----:B------:R-:W-:-:S04]  /*0770*/  LOP3.LUT R0, R0, 0x1, RZ, 0xc0, !PT ;  /* 0x0000000100007812 */ /* 0x000fc800078ec0ff */
[----:B------:R-:W-:-:S07]  /*0780*/  ISETP.NE.U32.AND P1, PT, R0, 0x1, PT ;  /* 0x000000010000780c */ /* 0x000fce0003f25070 */
[----:B------:R-:W-:Y:S06]  /*0790*/  @!P0 BRA `(.L_x_3) ;  /* 0x0000000000408947 */ /* 0x000fec0003800000 */
[----:B------:R-:W3:Y:S01]  /*07a0*/  LDC.64 R4, c[0x0][0x380] ;  /* 0x0000e000ff047b82 */ /* 0x000ee20000000a00 */
[----:B------:R-:W-:Y:S01]  /*07b0*/  IADD3 R15, PT, PT, R8, R9, RZ ;  /* 0x00000009080f7210 */ /* 0x000fe20007ffe0ff */
[----:B-1----:R-:W-:-:S06]  /*07c0*/  IMAD R17, R9, R7, R6 ;  /* 0x0000000709117224 */ /* 0x002fcc00078e0206 */
[----:B------:R-:W1:Y:S01]  /*07d0*/  LDC.64 R10, c[0x0][0x388] ;  /* 0x0000e200ff0a7b82 */ /* 0x000e620000000a00 */
[----:B---3--:R-:W-:-:S05]  /*07e0*/  IMAD.WIDE R4, R15, 0x4, R4 ;  /* 0x000000040f047825 */ /* 0x008fca00078e0204 */
[----:B------:R-:W3:Y:S01]  /*07f0*/  LDG.E R0, desc[UR6][R4.64] ;  /* 0x0000000604007981 */ /* 0x000ee2000c1e1900 */
[----:B-1----:R-:W-:-:S05]  /*0800*/  IMAD.WIDE R10, R17, 0x4, R10 ;  /* 0x00000004110a7825 */ /* 0x002fca00078e020a */
[----:B------:R-:W3:Y:S01]  /*0810*/  LDG.E R12, desc[UR6][R10.64] ;  /* 0x000000060a0c7981 */ /* 0x000ee2000c1e1900 */
[----:B------:R-:W-:-:S04]  /*0820*/  IMAD.WIDE R14, R7, 0x4, R10 ;  /* 0x00000004070e7825 */ /* 0x000fc800078e020a */
[----:B---3--:R-:W-:-:S05]  /*0830*/  FFMA R17, R0, R12, R13 ;  /* 0x0000000c00117223 */ /* 0x008fca000000000d */
[----:B------:R3:W-:Y:S04]  /*0840*/  STG.E desc[UR6][R2.64], R17 ;  /* 0x0000001102007986 */ /* 0x0007e8000c101906 */
[----:B------:R-:W2:Y:S04]  /*0850*/  LDG.E R0, desc[UR6][R4.64+0x4] ;  /* 0x0000040604007981 */ /* 0x000ea8000c1e1900 */
[----:B------:R-:W2:Y:S01]  /*0860*/  LDG.E R14, desc[UR6][R14.64] ;  /* 0x000000060e0e7981 */ /* 0x000ea2000c1e1900 */
[----:B------:R-:W-:Y:S01]  /*0870*/  IADD3 R9, PT, PT, R9, 0x2, RZ ;  /* 0x0000000209097810 */ /* 0x000fe20007ffe0ff */
[----:B--2---:R-:W-:-:S05]  /*0880*/  FFMA R13, R0, R14, R17 ;  /* 0x0000000e000d7223 */ /* 0x004fca0000000011 */
[----:B------:R3:W-:Y:S02]  /*0890*/  STG.E desc[UR6][R2.64], R13 ;  /* 0x0000000d02007986 */ /* 0x0007e4000c101906 */
.L_x_3:
[----:B------:R-:W-:Y:S05]  /*08a0*/  @P1 EXIT ;  /* 0x000000000000194d */ /* 0x000fea0003800000 */
[----:B------:R-:W4:Y:S01]  /*08b0*/  LDC.64 R4, c[0x0][0x380] ;  /* 0x0000e000ff047b82 */ /* 0x000f220000000a00 */
[----:B------:R-:W-:Y:S01]  /*08c0*/  IADD3 R15, PT, PT, R8, R9, RZ ;  /* 0x00000009080f7210 */ /* 0x000fe20007ffe0ff */
[----:B------:R-:W-:-:S06]  /*08d0*/  IMAD R7, R9, R7, R6 ;  /* 0x0000000709077224 */ /* 0x000fcc00078e0206 */
[----:B------:R-:W5:Y:S01]  /*08e0*/  LDC.64 R10, c[0x0][0x388] ;  /* 0x0000e200ff0a7b82 */ /* 0x000f620000000a00 */
[----:B----4-:R-:W-:-:S06]  /*08f0*/  IMAD.WIDE R4, R15, 0x4, R4 ;  /* 0x000000040f047825 */ /* 0x010fcc00078e0204 */
[----:B------:R-:W1:Y:S01]  /*0900*/  LDG.E R4, desc[UR6][R4.64] ;  /* 0x0000000604047981 */ /* 0x000e62000c1e1900 */
[----:B-----5:R-:W-:-:S06]  /*0910*/  IMAD.WIDE R6, R7, 0x4, R10 ;  /* 0x0000000407067825 */ /* 0x020fcc00078e020a */
[----:B------:R-:W1:Y:S02]  /*0920*/  LDG.E R6, desc[UR6][R6.64] ;  /* 0x0000000606067981 */ /* 0x000e64000c1e1900 */
[----:B-123--:R-:W-:-:S05]  /*0930*/  FFMA R13, R4, R6, R13 ;  /* 0x00000006040d7223 */ /* 0x00efca000000000d */
[----:B------:R-:W-:Y:S01]  /*0940*/  STG.E desc[UR6][R2.64], R13 ;  /* 0x0000000d02007986 */ /* 0x000fe2000c101906 */
[----:B------:R-:W-:Y:S05]  /*0950*/  EXIT ;  /* 0x000000000000794d */ /* 0x000fea0003800000 */
.L_x_4:
[----:B------:R-:W-:-:S00]  /*0960*/  BRA `(.L_x_4) ;  /* 0xfffffffc00fc7947 */ /* 0x000fc0000383ffff */
[----:B------:R-:W-:-:S00]  /*0970*/  NOP ;  /* 0x0000000000007918 */ /* 0x000fc00000000000 */
        /* <DEDUP_REMOVED lines=8> */
.L_x_5:


//--------------------- .nv.shared.reserved.0     --------------------------
	.section	.nv.shared.reserved.0,"aw",@nobits
	.weak		__nv_reservedSMEM_offset_0_alias
	.size		__nv_reservedSMEM_offset_0_alias, 0, 64
	.other		__nv_reservedSMEM_offset_0_alias,@"STO_CUDA_RESERVED_SHARED STV_DEFAULT"
__nv_reservedSMEM_offset_0_alias:
	.zero		0
	.zero		64


//--------------------- .nv.constant0._Z12kernel_mul_1PfS_S_iii --------------------------
	.section	.nv.constant0._Z12kernel_mul_1PfS_S_iii,"a",@progbits
	.sectionflags	@""
	.align	4
.nv.constant0._Z12kernel_mul_1PfS_S_iii:
	.zero		932


//--------------------- SYMBOLS --------------------------

	.type		.nv.reservedSmem.offset0,@object
	.size		.nv.reservedSmem.offset0,0x4
